	.headerflags	@"EF_CUDA_TEXMODE_UNIFIED EF_CUDA_64BIT_ADDRESS EF_CUDA_ACCELERATORS EF_CUDA_SM90 EF_CUDA_VIRTUAL_SM(EF_CUDA_SM90)"
	.elftype	@"ET_EXEC"


//--------------------- .nv.info                  --------------------------
	.section	.nv.info,"",@"SHT_CUDA_INFO"
	.align	4


	//----- nvinfo : EIATTR_REGCOUNT
	.align		4
        /*0000*/ 	.byte	0x04, 0x2f
        /*0002*/ 	.short	(.L_1 - .L_0)
	.align		4
.L_0:
        /*0004*/ 	.word	index@(triton_poi_fused_cat_0)
        /*0008*/ 	.word	0x00000014


	//----- nvinfo : EIATTR_MIN_STACK_SIZE
	.align		4
.L_1:
        /*000c*/ 	.byte	0x04, 0x12
        /*000e*/ 	.short	(.L_3 - .L_2)
	.align		4
.L_2:
        /*0010*/ 	.word	index@(triton_poi_fused_cat_0)
        /*0014*/ 	.word	0x00000000


	//----- nvinfo : EIATTR_FRAME_SIZE
	.align		4
.L_3:
        /*0018*/ 	.byte	0x04, 0x11
        /*001a*/ 	.short	(.L_5 - .L_4)
	.align		4
.L_4:
        /*001c*/ 	.word	index@(triton_poi_fused_cat_0)
        /*0020*/ 	.word	0x00000000


	//----- nvinfo : EIATTR_MIN_STACK_SIZE
	.align		4
.L_5:
        /*0024*/ 	.byte	0x04, 0x12
        /*0026*/ 	.short	(.L_7 - .L_6)
	.align		4
.L_6:
        /*0028*/ 	.word	index@(triton_poi_fused_cat_0)
        /*002c*/ 	.word	0x00000000
.L_7:


//--------------------- .nv.info.triton_poi_fused_cat_0 --------------------------
	.section	.nv.info.triton_poi_fused_cat_0,"",@"SHT_CUDA_INFO"
	.sectionflags	@""
	.align	4


	//----- nvinfo : EIATTR_CUDA_API_VERSION
	.align		4
        /*0000*/ 	.byte	0x04, 0x37
        /*0002*/ 	.short	(.L_9 - .L_8)
.L_8:
        /*0004*/ 	.word	0x0000007c


	//----- nvinfo : EIATTR_KPARAM_INFO
	.align		4
.L_9:
        /*0008*/ 	.byte	0x04, 0x17
        /*000a*/ 	.short	(.L_11 - .L_10)
.L_10:
        /*000c*/ 	.word	0x00000000
        /*0010*/ 	.short	0x0004
        /*0012*/ 	.short	0x0020
        /*0014*/ 	.byte	0x00, 0xf0, 0x11, 0x00


	//----- nvinfo : EIATTR_KPARAM_INFO
	.align		4
.L_11:
        /*0018*/ 	.byte	0x04, 0x17
        /*001a*/ 	.short	(.L_13 - .L_12)
.L_12:
        /*001c*/ 	.word	0x00000000
        /*0020*/ 	.short	0x0003
        /*0022*/ 	.short	0x0018
        /*0024*/ 	.byte	0x00, 0xf4, 0x21, 0x00


	//----- nvinfo : EIATTR_KPARAM_INFO
	.align		4
.L_13:
        /*0028*/ 	.byte	0x04, 0x17
        /*002a*/ 	.short	(.L_15 - .L_14)
.L_14:
        /*002c*/ 	.word	0x00000000
        /*0030*/ 	.short	0x0002
        /*0032*/ 	.short	0x0010
        /*0034*/ 	.byte	0x00, 0xf4, 0x21, 0x00


	//----- nvinfo : EIATTR_KPARAM_INFO
	.align		4
.L_15:
        /*0038*/ 	.byte	0x04, 0x17
        /*003a*/ 	.short	(.L_17 - .L_16)
.L_16:
        /*003c*/ 	.word	0x00000000
        /*0040*/ 	.short	0x0001
        /*0042*/ 	.short	0x0008
        /*0044*/ 	.byte	0x00, 0xf4, 0x21, 0x00


	//----- nvinfo : EIATTR_KPARAM_INFO
	.align		4
.L_17:
        /*0048*/ 	.byte	0x04, 0x17
        /*004a*/ 	.short	(.L_19 - .L_18)
.L_18:
        /*004c*/ 	.word	0x00000000
        /*0050*/ 	.short	0x0000
        /*0052*/ 	.short	0x0000
        /*0054*/ 	.byte	0x00, 0xf4, 0x21, 0x00


	//----- nvinfo : EIATTR_SPARSE_MMA_MASK
	.align		4
.L_19:
        /*0058*/ 	.byte	0x03, 0x50
        /*005a*/ 	.short	0x0000


	//----- nvinfo : EIATTR_MAXREG_COUNT
	.align		4
        /*005c*/ 	.byte	0x03, 0x1b
        /*005e*/ 	.short	0x00ff


	//----- nvinfo : EIATTR_EXIT_INSTR_OFFSETS
	.align		4
        /*0060*/ 	.byte	0x04, 0x1c
        /*0062*/ 	.short	(.L_21 - .L_20)


	//   ....[0]....
.L_20:
        /*0064*/ 	.word	0x000002f0


	//   ....[1]....
        /*0068*/ 	.word	0x00000310


	//----- nvinfo : EIATTR_REQNTID
	.align		4
.L_21:
        /*006c*/ 	.byte	0x04, 0x10
        /*006e*/ 	.short	(.L_23 - .L_22)
.L_22:
        /*0070*/ 	.word	0x00000080
        /*0074*/ 	.word	0x00000001
        /*0078*/ 	.word	0x00000001


	//----- nvinfo : EIATTR_CBANK_PARAM_SIZE
	.align		4
.L_23:
        /*007c*/ 	.byte	0x03, 0x19
        /*007e*/ 	.short	0x0024


	//----- nvinfo : EIATTR_PARAM_CBANK
	.align		4
        /*0080*/ 	.byte	0x04, 0x0a
        /*0082*/ 	.short	(.L_25 - .L_24)
	.align		4
.L_24:
        /*0084*/ 	.word	index@(.nv.constant0.triton_poi_fused_cat_0)
        /*0088*/ 	.short	0x0210
        /*008a*/ 	.short	0x0024


	//----- nvinfo : EIATTR_SW_WAR
	.align		4
.L_25:
        /*008c*/ 	.byte	0x04, 0x36
        /*008e*/ 	.short	(.L_27 - .L_26)
.L_26:
        /*0090*/ 	.word	0x00000008
.L_27:


//--------------------- .nv.callgraph             --------------------------
	.section	.nv.callgraph,"",@"SHT_CUDA_CALLGRAPH"
	.align	4
	.sectionentsize	8
	.align		4
        /*0000*/ 	.word	0x00000000
	.align		4
        /*0004*/ 	.word	0xffffffff
	.align		4
        /*0008*/ 	.word	0x00000000
	.align		4
        /*000c*/ 	.word	0xfffffffe
	.align		4
        /*0010*/ 	.word	0x00000000
	.align		4
        /*0014*/ 	.word	0xfffffffd
	.align		4
        /*0018*/ 	.word	0x00000000
	.align		4
        /*001c*/ 	.word	0xfffffffc


//--------------------- .text.triton_poi_fused_cat_0 --------------------------
	.section	.text.triton_poi_fused_cat_0,"ax",@progbits
	.align	128
        .global         triton_poi_fused_cat_0
        .type           triton_poi_fused_cat_0,@function
        .size           triton_poi_fused_cat_0,(.L_x_1 - triton_poi_fused_cat_0)
        .other          triton_poi_fused_cat_0,@"STO_CUDA_ENTRY STV_DEFAULT"
triton_poi_fused_cat_0:
.text.triton_poi_fused_cat_0:
[----:B------:R-:W0:Y:S02]  /*0000*/  LDC R1, c[0x0][0x28] ;  /* 0x00000a00ff017b82 */ /* 0x000e240000000800 */
[----:B------:R-:W1:Y:S01]  /*0010*/  S2R R0, SR_TID.X ;  /* 0x0000000000007919 */ /* 0x000e620000002100 */
[----:B------:R-:W2:Y:S01]  /*0020*/  LDC.64 R4, c[0x0][0x218] ;  /* 0x00008600ff047b82 */ /* 0x000ea20000000a00 */
[----:B------:R-:W-:Y:S01]  /*0030*/  CS2R R14, SRZ ;  /* 0x00000000000e7805 */ /* 0x000fe2000001ff00 */
[----:B------:R-:W-:Y:S01]  /*0040*/  ULDC.64 UR4, c[0x0][0x208] ;  /* 0x0000820000047ab9 */ /* 0x000fe20000000a00 */
[----:B------:R-:W3:Y:S01]  /*0050*/  S2R R3, SR_CTAID.X ;  /* 0x0000000000037919 */ /* 0x000ee20000002500 */
[----:B-1----:R-:W-:-:S05]  /*0060*/  IMAD.SHL.U32 R0, R0, 0x2, RZ ;  /* 0x0000000200007824 */ /* 0x002fca00078e00ff */
[----:B------:R-:W-:-:S05]  /*0070*/  LOP3.LUT R0, R0, 0xfe, RZ, 0xc0, !PT ;  /* 0x000000fe00007812 */ /* 0x000fca00078ec0ff */
[----:B---3--:R-:W-:Y:S02]  /*0080*/  IMAD R0, R3, 0x100, R0 ;  /* 0x0000010003007824 */ /* 0x008fe400078e0200 */
[----:B------:R-:W1:Y:S03]  /*0090*/  LDC.64 R2, c[0x0][0x210] ;  /* 0x00008400ff027b82 */ /* 0x000e660000000a00 */
[----:B------:R-:W-:Y:S02]  /*00a0*/  SHF.R.S32.HI R7, RZ, 0x1f, R0 ;  /* 0x0000001fff077819 */ /* 0x000fe40000011400 */
[----:B------:R-:W-:Y:S02]  /*00b0*/  ISETP.GE.AND P2, PT, R0, 0x100, PT ;  /* 0x000001000000780c */ /* 0x000fe40003f46270 */
[CC--:B------:R-:W-:Y:S02]  /*00c0*/  LEA.HI R8, R7.reuse, R0.reuse, RZ, 0x4 ;  /* 0x0000000007087211 */ /* 0x0c0fe400078f20ff */
[----:B------:R-:W-:-:S02]  /*00d0*/  LEA.HI R10, R7, R0, RZ, 0x6 ;  /* 0x00000000070a7211 */ /* 0x000fc400078f30ff */
[----:B------:R-:W-:Y:S02]  /*00e0*/  SHF.R.S32.HI R6, RZ, 0x4, R8 ;  /* 0x00000004ff067819 */ /* 0x000fe40000011408 */
[----:B------:R-:W-:Y:S02]  /*00f0*/  LOP3.LUT R13, R10, 0xffffffc0, RZ, 0xc0, !PT ;  /* 0xffffffc00a0d7812 */ /* 0x000fe400078ec0ff */
[----:B------:R-:W-:Y:S02]  /*0100*/  LEA.HI R9, R6, R6, RZ, 0x2 ;  /* 0x0000000606097211 */ /* 0x000fe400078f10ff */
[----:B------:R-:W-:Y:S01]  /*0110*/  LOP3.LUT R11, R8, 0xfffffff0, RZ, 0xc0, !PT ;  /* 0xfffffff0080b7812 */ /* 0x000fe200078ec0ff */
[C---:B------:R-:W-:Y:S01]  /*0120*/  IMAD.IADD R13, R0.reuse, 0x1, -R13 ;  /* 0x00000001000d7824 */ /* 0x040fe200078e0a0d */
[----:B------:R-:W-:Y:S02]  /*0130*/  LOP3.LUT R9, R9, 0xfffffffc, RZ, 0xc0, !PT ;  /* 0xfffffffc09097812 */ /* 0x000fe400078ec0ff */
[----:B------:R-:W-:Y:S01]  /*0140*/  SHF.R.S32.HI R10, RZ, 0x6, R10 ;  /* 0x00000006ff0a7819 */ /* 0x000fe2000001140a */
[----:B------:R-:W-:-:S02]  /*0150*/  IMAD.IADD R11, R0, 0x1, -R11 ;  /* 0x00000001000b7824 */ /* 0x000fc400078e0a0b */
[----:B------:R-:W-:Y:S02]  /*0160*/  IMAD.IADD R9, R6, 0x1, -R9 ;  /* 0x0000000106097824 */ /* 0x000fe400078e0a09 */
[----:B------:R-:W3:Y:S01]  /*0170*/  LDC.64 R6, c[0x0][0x220] ;  /* 0x00008800ff067b82 */ /* 0x000ee20000000a00 */
[C---:B------:R-:W-:Y:S02]  /*0180*/  IMAD R13, R10.reuse, 0x30, R13 ;  /* 0x000000300a0d7824 */ /* 0x040fe400078e020d */
[C---:B------:R-:W-:Y:S01]  /*0190*/  ISETP.GE.AND P3, PT, R9.reuse, 0x3, PT ;  /* 0x000000030900780c */ /* 0x040fe20003f66270 */
[----:B------:R-:W-:Y:S01]  /*01a0*/  IMAD R11, R10, 0x10, R11 ;  /* 0x000000100a0b7824 */ /* 0x000fe200078e020b */
[----:B------:R-:W-:Y:S01]  /*01b0*/  ISETP.GT.AND P1, PT, R9, 0x2, !P2 ;  /* 0x000000020900780c */ /* 0x000fe20005724270 */
[----:B--2---:R-:W-:Y:S01]  /*01c0*/  IMAD.WIDE R4, R13, 0x4, R4 ;  /* 0x000000040d047825 */ /* 0x004fe200078e0204 */
[----:B------:R-:W-:Y:S02]  /*01d0*/  ISETP.LT.AND P0, PT, R0, 0x100, !P3 ;  /* 0x000001000000780c */ /* 0x000fe40005f01270 */
[----:B------:R-:W-:Y:S01]  /*01e0*/  CS2R R12, SRZ ;  /* 0x00000000000c7805 */ /* 0x000fe2000001ff00 */
[----:B------:R-:W2:Y:S01]  /*01f0*/  LDC.64 R8, c[0x0][0x228] ;  /* 0x00008a00ff087b82 */ /* 0x000ea20000000a00 */
[----:B-1----:R-:W-:-:S09]  /*0200*/  IMAD.WIDE R2, R11, 0x4, R2 ;  /* 0x000000040b027825 */ /* 0x002fd200078e0202 */
[----:B------:R2:W4:Y:S01]  /*0210*/  @P0 LDG.E.EL.64 R12, desc[UR4][R2.64] ;  /* 0x00000004020c0981 */ /* 0x000522000c2e1b00 */
[----:B---3--:R-:W-:-:S03]  /*0220*/  IMAD.WIDE R6, R11, 0x4, R6 ;  /* 0x000000040b067825 */ /* 0x008fc600078e0206 */
[----:B------:R-:W3:Y:S01]  /*0230*/  @P0 LDG.E.64 R14, desc[UR4][R4.64] ;  /* 0x00000004040e0981 */ /* 0x000ee2000c1e1b00 */
[----:B------:R-:W-:-:S06]  /*0240*/  CS2R R10, SRZ ;  /* 0x00000000000a7805 */ /* 0x000fcc000001ff00 */
[----:B------:R-:W5:Y:S01]  /*0250*/  @P1 LDG.E.EL.64 R10, desc[UR4][R6.64] ;  /* 0x00000004060a1981 */ /* 0x000f62000c2e1b00 */
[----:B--2---:R-:W-:Y:S01]  /*0260*/  IMAD.WIDE R2, R0, 0x4, R8 ;  /* 0x0000000400027825 */ /* 0x004fe200078e0208 */
[----:B----4-:R-:W-:Y:S02]  /*0270*/  SEL R17, R12, RZ, P0 ;  /* 0x000000ff0c117207 */ /* 0x010fe40000000000 */
[----:B------:R-:W-:Y:S02]  /*0280*/  SEL R12, R13, RZ, P0 ;  /* 0x000000ff0d0c7207 */ /* 0x000fe40000000000 */
[----:B---3--:R-:W-:Y:S02]  /*0290*/  SEL R14, R14, RZ, P0 ;  /* 0x000000ff0e0e7207 */ /* 0x008fe40000000000 */
[----:B------:R-:W-:-:S03]  /*02a0*/  SEL R15, R15, RZ, P0 ;  /* 0x000000ff0f0f7207 */ /* 0x000fc60000000000 */
[----:B------:R-:W-:Y:S02]  /*02b0*/  FMUL R14, R17, R14 ;  /* 0x0000000e110e7220 */ /* 0x000fe40000400000 */
[----:B------:R-:W-:Y:S01]  /*02c0*/  FMUL R15, R12, R15 ;  /* 0x0000000f0c0f7220 */ /* 0x000fe20000400000 */
[----:B-----5:R-:W-:Y:S02]  /*02d0*/  @P3 SEL R14, R10, RZ, P1 ;  /* 0x000000ff0a0e3207 */ /* 0x020fe40000800000 */
[----:B------:R-:W-:Y:S01]  /*02e0*/  @P3 SEL R15, R11, RZ, P1 ;  /* 0x000000ff0b0f3207 */ /* 0x000fe20000800000 */
[----:B------:R-:W-:Y:S06]  /*02f0*/  @P2 EXIT ;  /* 0x000000000000294d */ /* 0x000fec0003800000 */
[----:B------:R-:W-:Y:S01]  /*0300*/  STG.E.64 desc[UR4][R2.64], R14 ;  /* 0x0000000e02007986 */ /* 0x000fe2000c101b04 */
[----:B------:R-:W-:Y:S05]  /*0310*/  EXIT ;  /* 0x000000000000794d */ /* 0x000fea0003800000 */
.L_x_0:
[----:B------:R-:W-:-:S00]  /*0320*/  BRA `(.L_x_0) ;  /* 0xfffffffc00fc7947 */ /* 0x000fc0000383ffff */
[----:B------:R-:W-:-:S00]  /*0330*/  NOP ;  /* 0x0000000000007918 */ /* 0x000fc00000000000 */
        /* <DEDUP_REMOVED lines=12> */
.L_x_1:


//--------------------- .nv.constant0.triton_poi_fused_cat_0 --------------------------
	.section	.nv.constant0.triton_poi_fused_cat_0,"a",@progbits
	.sectionflags	@""
	.align	4
.nv.constant0.triton_poi_fused_cat_0:
	.zero		564
